	.headerflags	@"EF_CUDA_TEXMODE_UNIFIED EF_CUDA_64BIT_ADDRESS EF_CUDA_SM86 EF_CUDA_VIRTUAL_SM(EF_CUDA_SM86)"
	.elftype	@"ET_EXEC"


//--------------------- .nv.info                  --------------------------
	.section	.nv.info,"",@"SHT_CUDA_INFO"
	.align	4


	//----- nvinfo : EIATTR_REGCOUNT
	.align		4
        /*0000*/ 	.byte	0x04, 0x2f
        /*0002*/ 	.short	(.L_5 - .L_4)
	.align		4
.L_4:
        /*0004*/ 	.word	index@(triton_red_fused__to_copy_add_embedding_mean_mul_pow_rsqrt_7)
        /*0008*/ 	.word	0x00000028


	//----- nvinfo : EIATTR_MIN_STACK_SIZE
	.align		4
.L_5:
        /*000c*/ 	.byte	0x04, 0x12
        /*000e*/ 	.short	(.L_7 - .L_6)
	.align		4
.L_6:
        /*0010*/ 	.word	index@(triton_red_fused__to_copy_add_embedding_mean_mul_pow_rsqrt_7)
        /*0014*/ 	.word	0x00000000


	//----- nvinfo : EIATTR_FRAME_SIZE
	.align		4
.L_7:
        /*0018*/ 	.byte	0x04, 0x11
        /*001a*/ 	.short	(.L_9 - .L_8)
	.align		4
.L_8:
        /*001c*/ 	.word	index@(triton_red_fused__to_copy_add_embedding_mean_mul_pow_rsqrt_7)
        /*0020*/ 	.word	0x00000000


	//----- nvinfo : EIATTR_MIN_STACK_SIZE
	.align		4
.L_9:
        /*0024*/ 	.byte	0x04, 0x12
        /*0026*/ 	.short	(.L_11 - .L_10)
	.align		4
.L_10:
        /*0028*/ 	.word	index@(triton_red_fused__to_copy_add_embedding_mean_mul_pow_rsqrt_7)
        /*002c*/ 	.word	0x00000000
.L_11:


//--------------------- .nv.info.triton_red_fused__to_copy_add_embedding_mean_mul_pow_rsqrt_7 --------------------------
	.section	.nv.info.triton_red_fused__to_copy_add_embedding_mean_mul_pow_rsqrt_7,"",@"SHT_CUDA_INFO"
	.sectionflags	@""
	.align	4


	//----- nvinfo : EIATTR_CUDA_API_VERSION
	.align		4
        /*0000*/ 	.byte	0x04, 0x37
        /*0002*/ 	.short	(.L_13 - .L_12)
.L_12:
        /*0004*/ 	.word	0x0000007c


	//----- nvinfo : EIATTR_SW2861232_WAR
	.align		4
.L_13:
        /*0008*/ 	.byte	0x01, 0x35
	.zero		2


	//----- nvinfo : EIATTR_PARAM_CBANK
	.align		4
        /*000c*/ 	.byte	0x04, 0x0a
        /*000e*/ 	.short	(.L_15 - .L_14)
	.align		4
.L_14:
        /*0010*/ 	.word	index@(.nv.constant0.triton_red_fused__to_copy_add_embedding_mean_mul_pow_rsqrt_7)
        /*0014*/ 	.short	0x0160
        /*0016*/ 	.short	0x0040


	//----- nvinfo : EIATTR_CBANK_PARAM_SIZE
	.align		4
.L_15:
        /*0018*/ 	.byte	0x03, 0x19
        /*001a*/ 	.short	0x0040


	//----- nvinfo : EIATTR_KPARAM_INFO
	.align		4
        /*001c*/ 	.byte	0x04, 0x17
        /*001e*/ 	.short	(.L_17 - .L_16)
.L_16:
        /*0020*/ 	.word	0x00000000
        /*0024*/ 	.short	0x0008
        /*0026*/ 	.short	0x0038
        /*0028*/ 	.byte	0x00, 0xf4, 0x21, 0x00


	//----- nvinfo : EIATTR_KPARAM_INFO
	.align		4
.L_17:
        /*002c*/ 	.byte	0x04, 0x17
        /*002e*/ 	.short	(.L_19 - .L_18)
.L_18:
        /*0030*/ 	.word	0x00000000
        /*0034*/ 	.short	0x0007
        /*0036*/ 	.short	0x0034
        /*0038*/ 	.byte	0x00, 0xf0, 0x11, 0x00


	//----- nvinfo : EIATTR_KPARAM_INFO
	.align		4
.L_19:
        /*003c*/ 	.byte	0x04, 0x17
        /*003e*/ 	.short	(.L_21 - .L_20)
.L_20:
        /*0040*/ 	.word	0x00000000
        /*0044*/ 	.short	0x0006
        /*0046*/ 	.short	0x0030
        /*0048*/ 	.byte	0x00, 0xf0, 0x11, 0x00


	//----- nvinfo : EIATTR_KPARAM_INFO
	.align		4
.L_21:
        /*004c*/ 	.byte	0x04, 0x17
        /*004e*/ 	.short	(.L_23 - .L_22)
.L_22:
        /*0050*/ 	.word	0x00000000
        /*0054*/ 	.short	0x0005
        /*0056*/ 	.short	0x0028
        /*0058*/ 	.byte	0x00, 0xf4, 0x21, 0x00


	//----- nvinfo : EIATTR_KPARAM_INFO
	.align		4
.L_23:
        /*005c*/ 	.byte	0x04, 0x17
        /*005e*/ 	.short	(.L_25 - .L_24)
.L_24:
        /*0060*/ 	.word	0x00000000
        /*0064*/ 	.short	0x0004
        /*0066*/ 	.short	0x0020
        /*0068*/ 	.byte	0x00, 0xf4, 0x21, 0x00


	//----- nvinfo : EIATTR_KPARAM_INFO
	.align		4
.L_25:
        /*006c*/ 	.byte	0x04, 0x17
        /*006e*/ 	.short	(.L_27 - .L_26)
.L_26:
        /*0070*/ 	.word	0x00000000
        /*0074*/ 	.short	0x0003
        /*0076*/ 	.short	0x0018
        /*0078*/ 	.byte	0x00, 0xf4, 0x21, 0x00


	//----- nvinfo : EIATTR_KPARAM_INFO
	.align		4
.L_27:
        /*007c*/ 	.byte	0x04, 0x17
        /*007e*/ 	.short	(.L_29 - .L_28)
.L_28:
        /*0080*/ 	.word	0x00000000
        /*0084*/ 	.short	0x0002
        /*0086*/ 	.short	0x0010
        /*0088*/ 	.byte	0x00, 0xf4, 0x21, 0x00


	//----- nvinfo : EIATTR_KPARAM_INFO
	.align		4
.L_29:
        /*008c*/ 	.byte	0x04, 0x17
        /*008e*/ 	.short	(.L_31 - .L_30)
.L_30:
        /*0090*/ 	.word	0x00000000
        /*0094*/ 	.short	0x0001
        /*0096*/ 	.short	0x0008
        /*0098*/ 	.byte	0x00, 0xf4, 0x21, 0x00


	//----- nvinfo : EIATTR_KPARAM_INFO
	.align		4
.L_31:
        /*009c*/ 	.byte	0x04, 0x17
        /*009e*/ 	.short	(.L_33 - .L_32)
.L_32:
        /*00a0*/ 	.word	0x00000000
        /*00a4*/ 	.short	0x0000
        /*00a6*/ 	.short	0x0000
        /*00a8*/ 	.byte	0x00, 0xf4, 0x21, 0x00


	//----- nvinfo : EIATTR_MAXREG_COUNT
	.align		4
.L_33:
        /*00ac*/ 	.byte	0x03, 0x1b
        /*00ae*/ 	.short	0x0080


	//----- nvinfo : EIATTR_EXTERNS
	.align		4
        /*00b0*/ 	.byte	0x04, 0x0f
        /*00b2*/ 	.short	(.L_35 - .L_34)


	//   ....[0]....
	.align		4
.L_34:
        /*00b4*/ 	.word	index@(__assertfail)


	//----- nvinfo : EIATTR_COOP_GROUP_MASK_REGIDS
	.align		4
.L_35:
        /*00b8*/ 	.byte	0x04, 0x29
        /*00ba*/ 	.short	(.L_37 - .L_36)


	//   ....[0]....
.L_36:
        /*00bc*/ 	.word	0xffffffff


	//   ....[1]....
        /*00c0*/ 	.word	0xffffffff


	//   ....[2]....
        /*00c4*/ 	.word	0xffffffff


	//   ....[3]....
        /*00c8*/ 	.word	0xffffffff


	//   ....[4]....
        /*00cc*/ 	.word	0xffffffff


	//   ....[5]....
        /*00d0*/ 	.word	0xffffffff


	//----- nvinfo : EIATTR_COOP_GROUP_INSTR_OFFSETS
	.align		4
.L_37:
        /*00d4*/ 	.byte	0x04, 0x28
        /*00d6*/ 	.short	(.L_39 - .L_38)


	//   ....[0]....
.L_38:
        /*00d8*/ 	.word	0x00000d30


	//   ....[1]....
        /*00dc*/ 	.word	0x00000d80


	//   ....[2]....
        /*00e0*/ 	.word	0x00000db0


	//   ....[3]....
        /*00e4*/ 	.word	0x00000de0


	//   ....[4]....
        /*00e8*/ 	.word	0x00000e20


	//   ....[5]....
        /*00ec*/ 	.word	0x00000eb0


	//----- nvinfo : EIATTR_SYSCALL_OFFSETS
	.align		4
.L_39:
        /*00f0*/ 	.byte	0x04, 0x46
        /*00f2*/ 	.short	(.L_41 - .L_40)


	//   ....[0]....
.L_40:
        /*00f4*/ 	.word	0x00001740


	//----- nvinfo : EIATTR_EXIT_INSTR_OFFSETS
	.align		4
.L_41:
        /*00f8*/ 	.byte	0x04, 0x1c
        /*00fa*/ 	.short	(.L_43 - .L_42)


	//   ....[0]....
.L_42:
        /*00fc*/ 	.word	0x00001610


	//----- nvinfo : EIATTR_REQNTID
	.align		4
.L_43:
        /*0100*/ 	.byte	0x04, 0x10
        /*0102*/ 	.short	(.L_45 - .L_44)
.L_44:
        /*0104*/ 	.word	0x00000200
        /*0108*/ 	.word	0x00000001
        /*010c*/ 	.word	0x00000001
.L_45:


//--------------------- .nv.callgraph             --------------------------
	.section	.nv.callgraph,"",@"SHT_CUDA_CALLGRAPH"
	.align	4
	.sectionentsize	8
	.align		4
        /*0000*/ 	.word	0x00000000
	.align		4
        /*0004*/ 	.word	0xffffffff
	.align		4
        /*0008*/ 	.word	index@(triton_red_fused__to_copy_add_embedding_mean_mul_pow_rsqrt_7)
	.align		4
        /*000c*/ 	.word	index@(__assertfail)
	.align		4
        /*0010*/ 	.word	0x00000000
	.align		4
        /*0014*/ 	.word	0xfffffffe
	.align		4
        /*0018*/ 	.word	0x00000000
	.align		4
        /*001c*/ 	.word	0xfffffffd
	.align		4
        /*0020*/ 	.word	0x00000000
	.align		4
        /*0024*/ 	.word	0xfffffffc


//--------------------- .nv.rel.action            --------------------------
	.section	.nv.rel.action,"",@"SHT_CUDA_RELOCINFO"
	.align	8
	.sectionentsize	8
        /*0000*/ 	.byte	0x73, 0x00, 0x00, 0x00, 0x00, 0x00, 0x00, 0x00, 0x00, 0x00, 0x00, 0x11, 0x25, 0x00, 0x05, 0x36


//--------------------- .nv.constant4             --------------------------
	.section	.nv.constant4,"a",@progbits
	.align	8
	.align		8
.nv.constant4:
        /*0000*/ 	.dword	__assertfail
	.align		8
        /*0008*/ 	.dword	assertFunc_0
	.align		8
        /*0010*/ 	.dword	assertFile_0
	.align		8
        /*0018*/ 	.dword	assertMessage_0
	.align		8
        /*0020*/ 	.dword	_$_str


//--------------------- .nv.constant0.triton_red_fused__to_copy_add_embedding_mean_mul_pow_rsqrt_7 --------------------------
	.section	.nv.constant0.triton_red_fused__to_copy_add_embedding_mean_mul_pow_rsqrt_7,"a",@progbits
	.sectionflags	@""
	.align	4
.nv.constant0.triton_red_fused__to_copy_add_embedding_mean_mul_pow_rsqrt_7:
	.zero		416


//--------------------- .text.triton_red_fused__to_copy_add_embedding_mean_mul_pow_rsqrt_7 --------------------------
	.section	.text.triton_red_fused__to_copy_add_embedding_mean_mul_pow_rsqrt_7,"ax",@progbits
	.sectionflags	@"SHF_BARRIERS=1"
	.sectioninfo	@"SHI_REGISTERS=40"
	.align	128
        .global         triton_red_fused__to_copy_add_embedding_mean_mul_pow_rsqrt_7
        .type           triton_red_fused__to_copy_add_embedding_mean_mul_pow_rsqrt_7,@function
        .size           triton_red_fused__to_copy_add_embedding_mean_mul_pow_rsqrt_7,(.L_x_4 - triton_red_fused__to_copy_add_embedding_mean_mul_pow_rsqrt_7)
        .other          triton_red_fused__to_copy_add_embedding_mean_mul_pow_rsqrt_7,@"STO_CUDA_ENTRY STV_DEFAULT"
triton_red_fused__to_copy_add_embedding_mean_mul_pow_rsqrt_7:
.text.triton_red_fused__to_copy_add_embedding_mean_mul_pow_rsqrt_7:
[----:B------:R-:W-:Y:S02]  /*0000*/  IMAD.MOV.U32 R1, RZ, RZ, c[0x0][0x28] ;  /* 0x00000a00ff017624 */ /* 0x000fe400078e00ff */
[----:B------:R-:W0:Y:S01]  /*0010*/  S2R R0, SR_CTAID.X ;  /* 0x0000000000007919 */ /* 0x000e220000002500 */
[----:B------:R-:W-:Y:S01]  /*0020*/  IMAD.MOV.U32 R22, RZ, RZ, 0x8 ;  /* 0x00000008ff167424 */ /* 0x000fe200078e00ff */
[----:B------:R-:W-:Y:S01]  /*0030*/  CS2R R4, SRZ ;  /* 0x0000000000047805 */ /* 0x000fe2000001ff00 */
[----:B------:R-:W-:Y:S01]  /*0040*/  CS2R R6, SRZ ;  /* 0x0000000000067805 */ /* 0x000fe2000001ff00 */
[----:B------:R-:W-:Y:S01]  /*0050*/  ULDC.64 UR4, c[0x0][0x118] ;  /* 0x0000460000047ab9 */ /* 0x000fe20000000a00 */
[----:B0-----:R-:W-:-:S04]  /*0060*/  IMAD.SHL.U32 R0, R0, 0x8, RZ ;  /* 0x0000000800007824 */ /* 0x001fc800078e00ff */
[C---:B------:R-:W-:Y:S01]  /*0070*/  IMAD.WIDE R24, R0.reuse, R22, c[0x0][0x160] ;  /* 0x0000580000187625 */ /* 0x040fe200078e0216 */
[----:B------:R-:W-:Y:S01]  /*0080*/  ISETP.GE.AND P0, PT, R0, 0x200, PT ;  /* 0x000002000000780c */ /* 0x000fe20003f06270 */
[----:B------:R-:W-:Y:S01]  /*0090*/  CS2R R16, SRZ ;  /* 0x0000000000107805 */ /* 0x000fe2000001ff00 */
[----:B------:R-:W-:-:S11]  /*00a0*/  CS2R R18, SRZ ;  /* 0x0000000000127805 */ /* 0x000fd6000001ff00 */
[----:B------:R-:W2:Y:S04]  /*00b0*/  @!P0 LDG.E.EL.128 R4, [R24.64+0x10] ;  /* 0x0000100418048981 */ /* 0x000ea8000c2e1d00 */
[----:B------:R0:W3:Y:S01]  /*00c0*/  @!P0 LDG.E.EL.128 R16, [R24.64+0x20] ;  /* 0x0000200418108981 */ /* 0x0000e2000c2e1d00 */
[----:B------:R-:W-:Y:S01]  /*00d0*/  CS2R R12, SRZ ;  /* 0x00000000000c7805 */ /* 0x000fe2000001ff00 */
[----:B------:R-:W-:Y:S02]  /*00e0*/  CS2R R14, SRZ ;  /* 0x00000000000e7805 */ /* 0x000fe4000001ff00 */
[----:B------:R-:W1:Y:S04]  /*00f0*/  S2R R2, SR_TID.X ;  /* 0x0000000000027919 */ /* 0x000e680000002100 */
[----:B------:R0:W4:Y:S01]  /*0100*/  @!P0 LDG.E.EL.128 R12, [R24.64+0x30] ;  /* 0x00003004180c8981 */ /* 0x000122000c2e1d00 */
[----:B------:R-:W-:Y:S01]  /*0110*/  CS2R R8, SRZ ;  /* 0x0000000000087805 */ /* 0x000fe2000001ff00 */
[----:B------:R-:W-:-:S06]  /*0120*/  CS2R R10, SRZ ;  /* 0x00000000000a7805 */ /* 0x000fcc000001ff00 */
[----:B------:R0:W5:Y:S01]  /*0130*/  @!P0 LDG.E.EL.128 R8, [R24.64] ;  /* 0x0000000418088981 */ /* 0x000162000c2e1d00 */
[----:B------:R-:W-:Y:S01]  /*0140*/  CS2R R20, SRZ ;  /* 0x0000000000147805 */ /* 0x000fe2000001ff00 */
[----:B-1----:R-:W-:-:S04]  /*0150*/  SHF.R.U32.HI R3, RZ, 0x6, R2 ;  /* 0x00000006ff037819 */ /* 0x002fc80000011602 */
[----:B------:R-:W-:-:S04]  /*0160*/  SGXT.U32 R3, R3, 0x3 ;  /* 0x000000030303781a */ /* 0x000fc80000000000 */
[----:B------:R-:W-:-:S04]  /*0170*/  LOP3.LUT R3, R3, R0, RZ, 0xfc, !PT ;  /* 0x0000000003037212 */ /* 0x000fc800078efcff */
[C---:B------:R-:W-:Y:S01]  /*0180*/  ISETP.GE.AND P2, PT, R3.reuse, 0x200, PT ;  /* 0x000002000300780c */ /* 0x040fe20003f46270 */
[----:B------:R-:W-:-:S12]  /*0190*/  IMAD.WIDE R22, R3, R22, c[0x0][0x160] ;  /* 0x0000580003167625 */ /* 0x000fd800078e0216 */
[----:B------:R1:W5:Y:S01]  /*01a0*/  @!P2 LDG.E.EL.64 R20, [R22.64] ;  /* 0x000000041614a981 */ /* 0x000362000c2e1b00 */
[----:B------:R-:W-:Y:S01]  /*01b0*/  IMAD.SHL.U32 R2, R2, 0x8, RZ ;  /* 0x0000000802027824 */ /* 0x000fe200078e00ff */
[----:B------:R-:W-:Y:S01]  /*01c0*/  CS2R R30, SRZ ;  /* 0x00000000001e7805 */ /* 0x000fe2000001ff00 */
[----:B------:R-:W-:-:S03]  /*01d0*/  IMAD.MOV.U32 R32, RZ, RZ, RZ ;  /* 0x000000ffff207224 */ /* 0x000fc600078e00ff */
[----:B------:R-:W-:-:S05]  /*01e0*/  LOP3.LUT R2, R2, 0x1f8, RZ, 0xc0, !PT ;  /* 0x000001f802027812 */ /* 0x000fca00078ec0ff */
[----:B------:R-:W-:Y:S01]  /*01f0*/  IMAD R3, R3, 0x1000, R2 ;  /* 0x0000100003037824 */ /* 0x000fe200078e0202 */
[----:B--2---:R-:W-:Y:S02]  /*0200*/  ISETP.GE.AND P1, PT, R7, RZ, PT ;  /* 0x000000ff0700720c */ /* 0x004fe40003f26270 */
[----:B------:R-:W-:Y:S02]  /*0210*/  IADD3 R27, P3, R6, 0x7d80, RZ ;  /* 0x00007d80061b7810 */ /* 0x000fe40007f7e0ff */
[----:B------:R-:W-:Y:S02]  /*0220*/  IADD3 R29, P4, R4, 0x7d80, RZ ;  /* 0x00007d80041d7810 */ /* 0x000fe40007f9e0ff */
[----:B------:R-:W-:Y:S02]  /*0230*/  ISETP.GE.AND P0, PT, R5, RZ, PT ;  /* 0x000000ff0500720c */ /* 0x000fe40003f06270 */
[----:B0-----:R-:W-:Y:S01]  /*0240*/  SEL R25, R27, R6, !P1 ;  /* 0x000000061b197207 */ /* 0x001fe20004800000 */
[----:B------:R-:W-:Y:S01]  /*0250*/  IMAD.X R27, RZ, RZ, R5, P4 ;  /* 0x000000ffff1b7224 */ /* 0x000fe200020e0605 */
[----:B------:R-:W-:Y:S01]  /*0260*/  SEL R4, R29, R4, !P0 ;  /* 0x000000041d047207 */ /* 0x000fe20004000000 */
[----:B------:R-:W-:Y:S01]  /*0270*/  IMAD.X R6, RZ, RZ, R7, P3 ;  /* 0x000000ffff067224 */ /* 0x000fe200018e0607 */
[----:B------:R-:W-:-:S02]  /*0280*/  CS2R R28, SRZ ;  /* 0x00000000001c7805 */ /* 0x000fc4000001ff00 */
[----:B------:R-:W-:Y:S02]  /*0290*/  SEL R5, R27, R5, !P0 ;  /* 0x000000051b057207 */ /* 0x000fe40004000000 */
[----:B------:R-:W-:Y:S01]  /*02a0*/  SEL R6, R6, R7, !P1 ;  /* 0x0000000706067207 */ /* 0x000fe20004800000 */
[----:B------:R-:W-:Y:S01]  /*02b0*/  CS2R R26, SRZ ;  /* 0x00000000001a7805 */ /* 0x000fe2000001ff00 */
[----:B------:R-:W-:Y:S02]  /*02c0*/  ISETP.GT.U32.AND P0, PT, R4, R25, PT ;  /* 0x000000190400720c */ /* 0x000fe40003f04070 */
[----:B---3--:R-:W-:Y:S02]  /*02d0*/  IADD3 R7, P3, R16, 0x7d80, RZ ;  /* 0x00007d8010077810 */ /* 0x008fe40007f7e0ff */
[----:B------:R-:W-:Y:S02]  /*02e0*/  ISETP.GT.U32.AND.EX P0, PT, R5, R6, PT, P0 ;  /* 0x000000060500720c */ /* 0x000fe40003f04100 */
[----:B------:R-:W-:-:S02]  /*02f0*/  ISETP.GE.AND P1, PT, R17, RZ, PT ;  /* 0x000000ff1100720c */ /* 0x000fc40003f26270 */
[----:B------:R-:W-:Y:S02]  /*0300*/  SEL R4, R4, R25, P0 ;  /* 0x0000001904047207 */ /* 0x000fe40000000000 */
[-C--:B-1----:R-:W-:Y:S01]  /*0310*/  IADD3.X R23, RZ, R17.reuse, RZ, P3, !PT ;  /* 0x00000011ff177210 */ /* 0x082fe20001ffe4ff */
[----:B------:R-:W-:Y:S01]  /*0320*/  CS2R R24, SRZ ;  /* 0x0000000000187805 */ /* 0x000fe2000001ff00 */
[----:B------:R-:W-:Y:S02]  /*0330*/  SEL R7, R7, R16, !P1 ;  /* 0x0000001007077207 */ /* 0x000fe40004800000 */
[----:B------:R-:W-:Y:S02]  /*0340*/  SEL R5, R5, R6, P0 ;  /* 0x0000000605057207 */ /* 0x000fe40000000000 */
[----:B------:R-:W-:Y:S02]  /*0350*/  SEL R16, R23, R17, !P1 ;  /* 0x0000001117107207 */ /* 0x000fe40004800000 */
[----:B------:R-:W-:-:S02]  /*0360*/  ISETP.GT.U32.AND P0, PT, R4, R7, PT ;  /* 0x000000070400720c */ /* 0x000fc40003f04070 */
[----:B------:R-:W-:Y:S02]  /*0370*/  IADD3 R17, P3, R18, 0x7d80, RZ ;  /* 0x00007d8012117810 */ /* 0x000fe40007f7e0ff */
[----:B------:R-:W-:Y:S02]  /*0380*/  ISETP.GT.U32.AND.EX P0, PT, R5, R16, PT, P0 ;  /* 0x000000100500720c */ /* 0x000fe40003f04100 */
[----:B------:R-:W-:Y:S01]  /*0390*/  ISETP.GE.AND P1, PT, R19, RZ, PT ;  /* 0x000000ff1300720c */ /* 0x000fe20003f26270 */
[----:B------:R-:W-:Y:S01]  /*03a0*/  IMAD.X R23, RZ, RZ, R19, P3 ;  /* 0x000000ffff177224 */ /* 0x000fe200018e0613 */
[----:B------:R-:W-:Y:S02]  /*03b0*/  SEL R4, R4, R7, P0 ;  /* 0x0000000704047207 */ /* 0x000fe40000000000 */
[----:B------:R-:W-:Y:S02]  /*03c0*/  SEL R7, R17, R18, !P1 ;  /* 0x0000001211077207 */ /* 0x000fe40004800000 */
[----:B------:R-:W-:-:S02]  /*03d0*/  SEL R5, R5, R16, P0 ;  /* 0x0000001005057207 */ /* 0x000fc40000000000 */
[----:B------:R-:W-:Y:S02]  /*03e0*/  SEL R18, R23, R19, !P1 ;  /* 0x0000001317127207 */ /* 0x000fe40004800000 */
[-C--:B------:R-:W-:Y:S02]  /*03f0*/  ISETP.GT.U32.AND P0, PT, R4, R7.reuse, PT ;  /* 0x000000070400720c */ /* 0x080fe40003f04070 */
[----:B----4-:R-:W-:Y:S02]  /*0400*/  IADD3 R17, P3, R12, 0x7d80, RZ ;  /* 0x00007d800c117810 */ /* 0x010fe40007f7e0ff */
[----:B------:R-:W-:Y:S02]  /*0410*/  ISETP.GT.U32.AND.EX P0, PT, R5, R18, PT, P0 ;  /* 0x000000120500720c */ /* 0x000fe40003f04100 */
[----:B------:R-:W-:Y:S01]  /*0420*/  ISETP.GE.AND P1, PT, R13, RZ, PT ;  /* 0x000000ff0d00720c */ /* 0x000fe20003f26270 */
[----:B------:R-:W-:Y:S01]  /*0430*/  IMAD.X R19, RZ, RZ, R13, P3 ;  /* 0x000000ffff137224 */ /* 0x000fe200018e060d */
[----:B------:R-:W-:-:S02]  /*0440*/  SEL R4, R4, R7, P0 ;  /* 0x0000000704047207 */ /* 0x000fc40000000000 */
[----:B------:R-:W-:Y:S02]  /*0450*/  SEL R7, R17, R12, !P1 ;  /* 0x0000000c11077207 */ /* 0x000fe40004800000 */
[----:B------:R-:W-:Y:S02]  /*0460*/  SEL R5, R5, R18, P0 ;  /* 0x0000001205057207 */ /* 0x000fe40000000000 */
[----:B------:R-:W-:Y:S02]  /*0470*/  SEL R12, R19, R13, !P1 ;  /* 0x0000000d130c7207 */ /* 0x000fe40004800000 */
[----:B------:R-:W-:Y:S02]  /*0480*/  ISETP.GT.U32.AND P0, PT, R4, R7, PT ;  /* 0x000000070400720c */ /* 0x000fe40003f04070 */
[----:B-----5:R-:W-:Y:S02]  /*0490*/  IADD3 R13, P3, R10, 0x7d80, RZ ;  /* 0x00007d800a0d7810 */ /* 0x020fe40007f7e0ff */
[----:B------:R-:W-:-:S02]  /*04a0*/  ISETP.GT.U32.AND.EX P0, PT, R5, R12, PT, P0 ;  /* 0x0000000c0500720c */ /* 0x000fc40003f04100 */
[----:B------:R-:W-:Y:S01]  /*04b0*/  ISETP.GE.AND P1, PT, R11, RZ, PT ;  /* 0x000000ff0b00720c */ /* 0x000fe20003f26270 */
[----:B------:R-:W-:Y:S01]  /*04c0*/  IMAD.X R17, RZ, RZ, R11, P3 ;  /* 0x000000ffff117224 */ /* 0x000fe200018e060b */
[----:B------:R-:W-:Y:S02]  /*04d0*/  SEL R4, R4, R7, P0 ;  /* 0x0000000704047207 */ /* 0x000fe40000000000 */
        /* <DEDUP_REMOVED lines=13> */
[----:B------:R-:W-:Y:S02]  /*05b0*/  IADD3 R9, P3, R14, 0x7d80, RZ ;  /* 0x00007d800e097810 */ /* 0x000fe40007f7e0ff */
[----:B------:R-:W-:Y:S02]  /*05c0*/  ISETP.GT.U32.AND.EX P0, PT, R5, R8, PT, P0 ;  /* 0x000000080500720c */ /* 0x000fe40003f04100 */
[----:B------:R-:W-:Y:S01]  /*05d0*/  ISETP.GE.AND P1, PT, R15, RZ, PT ;  /* 0x000000ff0f00720c */ /* 0x000fe20003f26270 */
[----:B------:R-:W-:Y:S01]  /*05e0*/  IMAD.X R11, RZ, RZ, R15, P3 ;  /* 0x000000ffff0b7224 */ /* 0x000fe200018e060f */
[----:B------:R-:W-:-:S02]  /*05f0*/  SEL R4, R4, R7, P0 ;  /* 0x0000000704047207 */ /* 0x000fc40000000000 */
[----:B------:R-:W-:Y:S02]  /*0600*/  SEL R9, R9, R14, !P1 ;  /* 0x0000000e09097207 */ /* 0x000fe40004800000 */
[----:B------:R-:W-:Y:S02]  /*0610*/  SEL R14, R11, R15, !P1 ;  /* 0x0000000f0b0e7207 */ /* 0x000fe40004800000 */
[----:B------:R-:W-:Y:S02]  /*0620*/  SEL R5, R5, R8, P0 ;  /* 0x0000000805057207 */ /* 0x000fe40000000000 */
[----:B------:R-:W-:Y:S02]  /*0630*/  ISETP.GT.U32.AND P1, PT, R4, R9, PT ;  /* 0x000000090400720c */ /* 0x000fe40003f24070 */
[----:B------:R-:W-:Y:S02]  /*0640*/  SHF.L.U32 R6, R20, 0xc, RZ ;  /* 0x0000000c14067819 */ /* 0x000fe400000006ff */
[----:B------:R-:W-:-:S02]  /*0650*/  ISETP.GT.U32.AND.EX P1, PT, R5, R14, PT, P1 ;  /* 0x0000000e0500720c */ /* 0x000fc40003f24110 */
[----:B------:R-:W-:Y:S02]  /*0660*/  SHF.L.U64.HI R8, R20, 0xc, R21 ;  /* 0x0000000c14087819 */ /* 0x000fe40000010215 */
[----:B------:R-:W-:Y:S02]  /*0670*/  IADD3 R7, P4, R6, 0x7d80000, RZ ;  /* 0x07d8000006077810 */ /* 0x000fe40007f9e0ff */
[----:B------:R-:W-:Y:S02]  /*0680*/  ISETP.GT.AND P0, PT, R0, 0x1ff, PT ;  /* 0x000001ff0000780c */ /* 0x000fe40003f04270 */
[----:B------:R-:W-:Y:S02]  /*0690*/  SEL R0, R4, R9, P1 ;  /* 0x0000000904007207 */ /* 0x000fe40000800000 */
[----:B------:R-:W-:Y:S02]  /*06a0*/  ISETP.GE.AND P3, PT, R21, RZ, PT ;  /* 0x000000ff1500720c */ /* 0x000fe40003f66270 */
[----:B------:R-:W-:Y:S01]  /*06b0*/  SEL R4, R5, R14, P1 ;  /* 0x0000000e05047207 */ /* 0x000fe20000800000 */
[----:B------:R-:W-:Y:S01]  /*06c0*/  IMAD.X R5, RZ, RZ, R8, P4 ;  /* 0x000000ffff057224 */ /* 0x000fe200020e0608 */
[----:B------:R-:W-:-:S02]  /*06d0*/  ISETP.LT.U32.AND P1, PT, R0, 0x7d80, PT ;  /* 0x00007d800000780c */ /* 0x000fc40003f21070 */
[----:B------:R-:W-:Y:S02]  /*06e0*/  SEL R7, R7, R6, !P3 ;  /* 0x0000000607077207 */ /* 0x000fe40005800000 */
[----:B------:R-:W-:Y:S01]  /*06f0*/  SEL R0, R5, R8, !P3 ;  /* 0x0000000805007207 */ /* 0x000fe20005800000 */
[----:B------:R-:W-:Y:S01]  /*0700*/  IMAD.MOV.U32 R5, RZ, RZ, RZ ;  /* 0x000000ffff057224 */ /* 0x000fe200078e00ff */
[----:B------:R-:W-:Y:S02]  /*0710*/  ISETP.LT.U32.OR.EX P0, PT, R4, RZ, P0, P1 ;  /* 0x000000ff0400720c */ /* 0x000fe40000701510 */
[----:B------:R-:W-:-:S11]  /*0720*/  LOP3.LUT R4, R7, R2, RZ, 0xfc, !PT ;  /* 0x0000000207047212 */ /* 0x000fd600078efcff */
.L_x_1:
[----:B------:R-:W-:Y:S05]  /*0730*/  @!P0 BRA `(.L_x_0) ;  /* 0x00000ee000008947 */ /* 0x000fea0003800000 */
[----:B------:R-:W-:Y:S01]  /*0740*/  LOP3.LUT R7, R25, R4, RZ, 0xfc, !PT ;  /* 0x0000000419077212 */ /* 0x000fe200078efcff */
[----:B------:R-:W-:Y:S01]  /*0750*/  CS2R R12, SRZ ;  /* 0x00000000000c7805 */ /* 0x000fe2000001ff00 */
[----:B------:R-:W-:Y:S01]  /*0760*/  LOP3.LUT R21, R3, R25, RZ, 0xfc, !PT ;  /* 0x0000001903157212 */ /* 0x000fe200078efcff */
[----:B------:R-:W-:Y:S01]  /*0770*/  CS2R R14, SRZ ;  /* 0x00000000000e7805 */ /* 0x000fe2000001ff00 */
[----:B------:R-:W-:-:S02]  /*0780*/  MOV R20, 0x2 ;  /* 0x0000000200147802 */ /* 0x000fc40000000f00 */
[----:B------:R-:W-:Y:S02]  /*0790*/  LOP3.LUT R8, R5, R0, RZ, 0xfc, !PT ;  /* 0x0000000005087212 */ /* 0x000fe400078efcff */
[----:B------:R-:W-:Y:S01]  /*07a0*/  LEA R6, P1, R7, c[0x0][0x168], 0x1 ;  /* 0x00005a0007067a11 */ /* 0x000fe200078208ff */
[-C--:B------:R-:W-:Y:S01]  /*07b0*/  IMAD.WIDE R22, R21, R20.reuse, c[0x0][0x170] ;  /* 0x00005c0015167625 */ /* 0x080fe200078e0214 */
[----:B------:R-:W-:Y:S02]  /*07c0*/  CS2R R10, SRZ ;  /* 0x00000000000a7805 */ /* 0x000fe4000001ff00 */
[----:B------:R-:W-:Y:S01]  /*07d0*/  LEA.HI.X R7, R7, c[0x0][0x16c], R8, 0x1, P1 ;  /* 0x00005b0007077a11 */ /* 0x000fe200008f0c08 */
[----:B------:R-:W-:Y:S01]  /*07e0*/  IMAD.WIDE R20, R21, R20, c[0x0][0x178] ;  /* 0x00005e0015147625 */ /* 0x000fe200078e0214 */
[----:B------:R-:W-:Y:S01]  /*07f0*/  CS2R R8, SRZ ;  /* 0x0000000000087805 */ /* 0x000fe2000001ff00 */
[----:B------:R-:W2:Y:S01]  /*0800*/  @!P2 LDG.E.EL.128 R12, [R22.64] ;  /* 0x00000004160ca981 */ /* 0x000ea2000c2e1d00 */
[----:B------:R-:W-:Y:S01]  /*0810*/  CS2R R16, SRZ ;  /* 0x0000000000107805 */ /* 0x000fe2000001ff00 */
[----:B------:R-:W-:-:S03]  /*0820*/  CS2R R18, SRZ ;  /* 0x0000000000127805 */ /* 0x000fc6000001ff00 */
[----:B------:R-:W3:Y:S04]  /*0830*/  @!P2 LDG.E.EL.128 R8, [R20.64] ;  /* 0x000000041408a981 */ /* 0x000ee8000c2e1d00 */
[----:B------:R-:W-:Y:S06]  /*0840*/  BAR.SYNC.DEFER_BLOCKING 0x0 ;  /* 0x0000000000007b1d */ /* 0x000fec0000010000 */
[----:B------:R3:W4:Y:S01]  /*0850*/  @!P2 LDG.E.EL.128 R16, [R6.64] ;  /* 0x000000040610a981 */ /* 0x000722000c2e1d00 */
[----:B------:R-:W-:-:S04]  /*0860*/  IADD3 R25, P3, R25, 0x200, RZ ;  /* 0x0000020019197810 */ /* 0x000fc80007f7e0ff */
[----:B------:R-:W-:Y:S01]  /*0870*/  ISETP.GE.U32.AND P1, PT, R25, 0x1000, PT ;  /* 0x000010001900780c */ /* 0x000fe20003f26070 */
[----:B------:R-:W-:-:S05]  /*0880*/  IMAD.X R5, RZ, RZ, R5, P3 ;  /* 0x000000ffff057224 */ /* 0x000fca00018e0605 */
[----:B------:R-:W-:Y:S01]  /*0890*/  ISETP.GE.U32.AND.EX P1, PT, R5, RZ, PT, P1 ;  /* 0x000000ff0500720c */ /* 0x000fe20003f26110 */
[----:B--2---:R-:W-:Y:S02]  /*08a0*/  IMAD.U32 R22, R12, 0x10000, RZ ;  /* 0x000100000c167824 */ /* 0x004fe400078e00ff */
[----:B------:R-:W-:Y:S01]  /*08b0*/  IMAD.U32 R23, R14, 0x10000, RZ ;  /* 0x000100000e177824 */ /* 0x000fe200078e00ff */
[----:B------:R-:W-:Y:S01]  /*08c0*/  PRMT R14, R12, 0x7632, R14 ;  /* 0x000076320c0e7816 */ /* 0x000fe2000000000e */
[----:B------:R-:W-:Y:S02]  /*08d0*/  IMAD.U32 R33, R13, 0x10000, RZ ;  /* 0x000100000d217824 */ /* 0x000fe400078e00ff */
[----:B---3--:R-:W-:Y:S02]  /*08e0*/  IMAD.U32 R7, R8, 0x10000, RZ ;  /* 0x0001000008077824 */ /* 0x008fe400078e00ff */
[C---:B------:R-:W-:Y:S01]  /*08f0*/  IMAD.U32 R20, R15.reuse, 0x10000, RZ ;  /* 0x000100000f147824 */ /* 0x040fe200078e00ff */
[----:B------:R-:W-:-:S04]  /*0900*/  PRMT R15, R15, 0x7632, R15 ;  /* 0x000076320f0f7816 */ /* 0x000fc8000000000f */
[----:B------:R-:W-:Y:S01]  /*0910*/  SHF.L.U32 R15, R15, 0x10, RZ ;  /* 0x000000100f0f7819 */ /* 0x000fe200000006ff */
[----:B----4-:R-:W-:Y:S01]  /*0920*/  IMAD.U32 R35, R16, 0x10000, RZ ;  /* 0x0001000010237824 */ /* 0x010fe200078e00ff */
[----:B------:R-:W-:Y:S01]  /*0930*/  SHF.L.U32 R34, R18, 0x10, RZ ;  /* 0x0000001012227819 */ /* 0x000fe200000006ff */
[----:B------:R-:W-:Y:S01]  /*0940*/  IMAD.U32 R36, R17, 0x10000, RZ ;  /* 0x0001000011247824 */ /* 0x000fe200078e00ff */
[----:B------:R-:W-:Y:S01]  /*0950*/  PRMT R16, R14, 0x7632, R16 ;  /* 0x000076320e107816 */ /* 0x000fe20000000010 */
[----:B------:R-:W-:Y:S01]  /*0960*/  FADD R22, R22, R35 ;  /* 0x0000002316167221 */ /* 0x000fe20000000000 */
[----:B------:R-:W-:Y:S01]  /*0970*/  PRMT R17, R13, 0x7632, R17 ;  /* 0x000076320d117816 */ /* 0x000fe20000000011 */
[----:B------:R-:W-:Y:S01]  /*0980*/  FADD R21, R23, R34 ;  /* 0x0000002217157221 */ /* 0x000fe20000000000 */
[----:B------:R-:W-:Y:S01]  /*0990*/  FADD R36, R33, R36 ;  /* 0x0000002421247221 */ /* 0x000fe20000000000 */
[----:B------:R-:W-:Y:S01]  /*09a0*/  FADD R6, R7, R22 ;  /* 0x0000001607067221 */ /* 0x000fe20000000000 */
[----:B------:R-:W-:Y:S01]  /*09b0*/  IMAD.U32 R23, R9, 0x10000, RZ ;  /* 0x0001000009177824 */ /* 0x000fe200078e00ff */
[----:B------:R-:W-:Y:S01]  /*09c0*/  PRMT R18, R16, 0x7632, R18 ;  /* 0x0000763210127816 */ /* 0x000fe20000000012 */
[----:B------:R-:W-:Y:S01]  /*09d0*/  IMAD.U32 R22, R10, 0x10000, RZ ;  /* 0x000100000a167824 */ /* 0x000fe200078e00ff */
[----:B------:R-:W-:Y:S01]  /*09e0*/  PRMT R13, R8, 0x7632, R13 ;  /* 0x00007632080d7816 */ /* 0x000fe2000000000d */
[----:B------:R-:W-:Y:S01]  /*09f0*/  IMAD.U32 R33, R19, 0x10000, RZ ;  /* 0x0001000013217824 */ /* 0x000fe200078e00ff */
[----:B------:R-:W-:Y:S01]  /*0a00*/  PRMT R8, R11, 0x7632, R8 ;  /* 0x000076320b087816 */ /* 0x000fe20000000008 */
[----:B------:R-:W-:Y:S01]  /*0a10*/  FADD R7, R23, R36 ;  /* 0x0000002417077221 */ /* 0x000fe20000000000 */
[----:B------:R-:W-:Y:S01]  /*0a20*/  FADD R12, R22, R21 ;  /* 0x00000015160c7221 */ /* 0x000fe20000000000 */
[----:B------:R-:W-:Y:S01]  /*0a30*/  SHF.L.U32 R11, R11, 0x10, RZ ;  /* 0x000000100b0b7819 */ /* 0x000fe200000006ff */
[----:B------:R-:W-:Y:S01]  /*0a40*/  FADD R20, R20, R33 ;  /* 0x0000002114147221 */ /* 0x000fe20000000000 */
[----:B------:R-:W-:Y:S01]  /*0a50*/  IMAD.U32 R23, R18, 0x10000, RZ ;  /* 0x0001000012177824 */ /* 0x000fe200078e00ff */
[----:B------:R-:W-:Y:S01]  /*0a60*/  PRMT R21, R17, 0x7632, R21 ;  /* 0x0000763211157816 */ /* 0x000fe20000000015 */
[----:B------:R-:W-:Y:S01]  /*0a70*/  IMAD.U32 R14, R14, 0x10000, RZ ;  /* 0x000100000e0e7824 */ /* 0x000fe200078e00ff */
[----:B------:R-:W-:Y:S01]  /*0a80*/  PRMT R18, R18, 0x7632, R18 ;  /* 0x0000763212127816 */ /* 0x000fe20000000012 */
[----:B------:R-:W-:Y:S01]  /*0a90*/  FADD R11, R11, R20 ;  /* 0x000000140b0b7221 */ /* 0x000fe20000000000 */
[----:B------:R-:W-:Y:S01]  /*0aa0*/  PRMT R19, R19, 0x7632, R19 ;  /* 0x0000763213137816 */ /* 0x000fe20000000013 */
[----:B------:R-:W-:Y:S01]  /*0ab0*/  IMAD.U32 R20, R21, 0x10000, RZ ;  /* 0x0001000015147824 */ /* 0x000fe200078e00ff */
[----:B------:R-:W-:Y:S01]  /*0ac0*/  PRMT R9, R9, 0x7632, R9 ;  /* 0x0000763209097816 */ /* 0x000fe20000000009 */
[----:B------:R-:W-:Y:S01]  /*0ad0*/  IMAD.U32 R21, R18, 0x10000, RZ ;  /* 0x0001000012157824 */ /* 0x000fe200078e00ff */
[----:B------:R-:W-:Y:S01]  /*0ae0*/  PRMT R10, R10, 0x7632, R10 ;  /* 0x000076320a0a7816 */ /* 0x000fe2000000000a */
[----:B------:R-:W-:Y:S01]  /*0af0*/  IMAD.U32 R17, R17, 0x10000, RZ ;  /* 0x0001000011117824 */ /* 0x000fe200078e00ff */
[----:B------:R-:W-:Y:S01]  /*0b00*/  FADD R14, R14, R23 ;  /* 0x000000170e0e7221 */ /* 0x000fe20000000000 */
[----:B------:R-:W-:Y:S01]  /*0b10*/  IMAD.U32 R16, R16, 0x10000, RZ ;  /* 0x0001000010107824 */ /* 0x000fe200078e00ff */
[----:B------:R-:W-:Y:S01]  /*0b20*/  SHF.L.U32 R10, R10, 0x10, RZ ;  /* 0x000000100a0a7819 */ /* 0x000fe200000006ff */
[----:B------:R-:W-:Y:S01]  /*0b30*/  IMAD.U32 R18, R19, 0x10000, RZ ;  /* 0x0001000013127824 */ /* 0x000fe200078e00ff */
[----:B------:R-:W-:Y:S01]  /*0b40*/  FADD R20, R17, R20 ;  /* 0x0000001411147221 */ /* 0x000fe20000000000 */
[----:B------:R-:W-:Y:S01]  /*0b50*/  FADD R21, R16, R21 ;  /* 0x0000001510157221 */ /* 0x000fe20000000000 */
[----:B------:R-:W-:Y:S01]  /*0b60*/  IMAD.U32 R13, R13, 0x10000, RZ ;  /* 0x000100000d0d7824 */ /* 0x000fe200078e00ff */
[----:B------:R-:W-:Y:S01]  /*0b70*/  FADD R15, R15, R18 ;  /* 0x000000120f0f7221 */ /* 0x000fe20000000000 */
[----:B------:R-:W-:Y:S01]  /*0b80*/  IMAD.U32 R9, R9, 0x10000, RZ ;  /* 0x0001000009097824 */ /* 0x000fe200078e00ff */
[----:B------:R-:W-:Y:S01]  /*0b90*/  FADD R21, R10, R21 ;  /* 0x000000150a157221 */ /* 0x000fe20000000000 */
[----:B------:R-:W-:Y:S01]  /*0ba0*/  IMAD.U32 R8, R8, 0x10000, RZ ;  /* 0x0001000008087824 */ /* 0x000fe200078e00ff */
[----:B------:R-:W-:Y:S01]  /*0bb0*/  FADD R13, R13, R14 ;  /* 0x0000000e0d0d7221 */ /* 0x000fe20000000000 */
[----:B------:R-:W-:Y:S01]  /*0bc0*/  FADD R9, R9, R20 ;  /* 0x0000001409097221 */ /* 0x000fe20000000000 */
[----:B------:R-:W-:Y:S01]  /*0bd0*/  @!P2 FFMA R29, R6, R6, R29 ;  /* 0x00000006061da223 */ /* 0x000fe2000000001d */
[----:B------:R-:W-:Y:S01]  /*0be0*/  FADD R8, R8, R15 ;  /* 0x0000000f08087221 */ /* 0x000fe20000000000 */
[----:B------:R-:W-:Y:S01]  /*0bf0*/  @!P2 FFMA R28, R7, R7, R28 ;  /* 0x00000007071ca223 */ /* 0x000fe2000000001c */
[----:B------:R-:W-:Y:S01]  /*0c00*/  @!P2 FFMA R27, R12, R12, R27 ;  /* 0x0000000c0c1ba223 */ /* 0x000fe2000000001b */
[----:B------:R-:W-:Y:S01]  /*0c10*/  @!P2 FFMA R26, R11, R11, R26 ;  /* 0x0000000b0b1aa223 */ /* 0x000fe2000000001a */
[----:B------:R-:W-:Y:S01]  /*0c20*/  @!P2 FFMA R24, R13, R13, R24 ;  /* 0x0000000d0d18a223 */ /* 0x000fe20000000018 */
[----:B------:R-:W-:Y:S01]  /*0c30*/  @!P2 FFMA R32, R9, R9, R32 ;  /* 0x000000090920a223 */ /* 0x000fe20000000020 */
[----:B------:R-:W-:Y:S01]  /*0c40*/  @!P2 FFMA R30, R21, R21, R30 ;  /* 0x00000015151ea223 */ /* 0x000fe2000000001e */
[----:B------:R-:W-:Y:S01]  /*0c50*/  @!P2 FFMA R31, R8, R8, R31 ;  /* 0x00000008081fa223 */ /* 0x000fe2000000001f */
[----:B------:R-:W-:Y:S05]  /*0c60*/  @!P1 BRA `(.L_x_1) ;  /* 0xfffffac000009947 */ /* 0x000fea000383ffff */
[----:B------:R-:W-:Y:S01]  /*0c70*/  FADD R29, R29, R24 ;  /* 0x000000181d1d7221 */ /* 0x000fe20000000000 */
[----:B------:R-:W0:Y:S01]  /*0c80*/  S2R R11, SR_TID.X ;  /* 0x00000000000b7919 */ /* 0x000e220000002100 */
[----:B------:R-:W-:-:S02]  /*0c90*/  IMAD.MOV.U32 R20, RZ, RZ, 0x2 ;  /* 0x00000002ff147424 */ /* 0x000fc400078e00ff */
[----:B------:R-:W-:Y:S01]  /*0ca0*/  FADD R29, R28, R29 ;  /* 0x0000001d1c1d7221 */ /* 0x000fe20000000000 */
[----:B------:R-:W-:-:S03]  /*0cb0*/  IMAD.MOV.U32 R22, RZ, RZ, RZ ;  /* 0x000000ffff167224 */ /* 0x000fc600078e00ff */
[----:B------:R-:W-:-:S04]  /*0cc0*/  FADD R32, R32, R29 ;  /* 0x0000001d20207221 */ /* 0x000fc80000000000 */
[----:B------:R-:W-:-:S04]  /*0cd0*/  FADD R27, R27, R32 ;  /* 0x000000201b1b7221 */ /* 0x000fc80000000000 */
[----:B------:R-:W-:-:S04]  /*0ce0*/  FADD R27, R30, R27 ;  /* 0x0000001b1e1b7221 */ /* 0x000fc80000000000 */
[----:B------:R-:W-:-:S04]  /*0cf0*/  FADD R26, R26, R27 ;  /* 0x0000001b1a1a7221 */ /* 0x000fc80000000000 */
[----:B------:R-:W-:Y:S01]  /*0d00*/  FADD R26, R31, R26 ;  /* 0x0000001a1f1a7221 */ /* 0x000fe20000000000 */
[--C-:B0-----:R-:W-:Y:S02]  /*0d10*/  SHF.R.U32.HI R13, RZ, 0x6, R11.reuse ;  /* 0x00000006ff0d7819 */ /* 0x101fe4000001160b */
[----:B------:R-:W-:Y:S02]  /*0d20*/  SHF.R.U32.HI R12, RZ, 0x5, R11 ;  /* 0x00000005ff0c7819 */ /* 0x000fe4000001160b */
[----:B------:R-:W0:Y:S01]  /*0d30*/  SHFL.BFLY PT, R5, R26, 0x10, 0x1f ;  /* 0x0e001f001a057f89 */ /* 0x000e2200000e0000 */
[----:B------:R-:W-:Y:S02]  /*0d40*/  SGXT.U32 R13, R13, 0x3 ;  /* 0x000000030d0d781a */ /* 0x000fe40000000000 */
[C---:B------:R-:W-:Y:S02]  /*0d50*/  LOP3.LUT P0, RZ, R11.reuse, 0x1f, RZ, 0xc0, !PT ;  /* 0x0000001f0bff7812 */ /* 0x040fe4000780c0ff */
[----:B------:R-:W-:Y:S01]  /*0d60*/  ISETP.GE.AND P1, PT, R11, 0x10, PT ;  /* 0x000000100b00780c */ /* 0x000fe20003f26270 */
[----:B0-----:R-:W-:-:S05]  /*0d70*/  FADD R5, R26, R5 ;  /* 0x000000051a057221 */ /* 0x001fca0000000000 */
[----:B------:R-:W0:Y:S02]  /*0d80*/  SHFL.BFLY PT, R6, R5, 0x8, 0x1f ;  /* 0x0d001f0005067f89 */ /* 0x000e2400000e0000 */
[----:B0-----:R-:W-:Y:S01]  /*0d90*/  FADD R6, R5, R6 ;  /* 0x0000000605067221 */ /* 0x001fe20000000000 */
[----:B------:R-:W-:-:S04]  /*0da0*/  LOP3.LUT R5, R12, 0x1, RZ, 0xc0, !PT ;  /* 0x000000010c057812 */ /* 0x000fc800078ec0ff */
[----:B------:R-:W0:Y:S02]  /*0db0*/  SHFL.BFLY PT, R7, R6, 0x4, 0x1f ;  /* 0x0c801f0006077f89 */ /* 0x000e2400000e0000 */
[----:B0-----:R-:W-:Y:S01]  /*0dc0*/  FADD R7, R6, R7 ;  /* 0x0000000706077221 */ /* 0x001fe20000000000 */
[----:B------:R-:W-:-:S04]  /*0dd0*/  IMAD.SHL.U32 R6, R13, 0x8, RZ ;  /* 0x000000080d067824 */ /* 0x000fc800078e00ff */
[----:B------:R-:W0:Y:S01]  /*0de0*/  SHFL.BFLY PT, R8, R7, 0x2, 0x1f ;  /* 0x0c401f0007087f89 */ /* 0x000e2200000e0000 */
[----:B------:R-:W-:Y:S01]  /*0df0*/  IMAD R5, R5, 0x4, R6 ;  /* 0x0000000405057824 */ /* 0x000fe200078e0206 */
[----:B------:R-:W-:Y:S01]  /*0e00*/  LOP3.LUT R6, R11, 0x1, RZ, 0xc0, !PT ;  /* 0x000000010b067812 */ /* 0x000fe200078ec0ff */
[----:B0-----:R-:W-:-:S05]  /*0e10*/  FADD R8, R7, R8 ;  /* 0x0000000807087221 */ /* 0x001fca0000000000 */
[----:B------:R-:W0:Y:S02]  /*0e20*/  SHFL.BFLY PT, R9, R8, 0x1, 0x1f ;  /* 0x0c201f0008097f89 */ /* 0x000e2400000e0000 */
[----:B0-----:R-:W-:-:S05]  /*0e30*/  FADD R12, R8, R9 ;  /* 0x00000009080c7221 */ /* 0x001fca0000000000 */
[----:B------:R0:W-:Y:S04]  /*0e40*/  @!P0 STS [R5], R12 ;  /* 0x0000000c05008388 */ /* 0x0001e80000000800 */
[----:B------:R-:W-:Y:S01]  /*0e50*/  BAR.SYNC.DEFER_BLOCKING 0x0 ;  /* 0x0000000000007b1d */ /* 0x000fe20000010000 */
[----:B------:R-:W-:-:S04]  /*0e60*/  ISETP.NE.U32.AND P0, PT, R6, 0x1, PT ;  /* 0x000000010600780c */ /* 0x000fc80003f05070 */
[C---:B------:R-:W-:Y:S02]  /*0e70*/  ISETP.LT.AND P0, PT, R11.reuse, 0x10, P0 ;  /* 0x000000100b00780c */ /* 0x040fe40000701270 */
[----:B0-----:R-:W-:-:S05]  /*0e80*/  LOP3.LUT R5, R11, 0x1ff, RZ, 0xc0, !PT ;  /* 0x000001ff0b057812 */ /* 0x001fca00078ec0ff */
[----:B------:R-:W-:Y:S01]  /*0e90*/  IMAD.WIDE.U32 R20, R5, R20, c[0x0][0x180] ;  /* 0x0000600005147625 */ /* 0x000fe200078e0014 */
[----:B------:R-:W0:Y:S04]  /*0ea0*/  @!P1 LDS R10, [R11.X4] ;  /* 0x000000000b0a9984 */ /* 0x000e280000004800 */
[----:B0-----:R-:W0:Y:S02]  /*0eb0*/  SHFL.BFLY PT, R7, R10, 0x1, 0x1f ;  /* 0x0c201f000a077f89 */ /* 0x001e2400000e0000 */
[----:B0-----:R-:W-:Y:S01]  /*0ec0*/  FADD R8, R10, R7 ;  /* 0x000000070a087221 */ /* 0x001fe20000000000 */
[----:B------:R-:W-:-:S04]  /*0ed0*/  MOV R7, 0x39800000 ;  /* 0x3980000000077802 */ /* 0x000fc80000000f00 */
[----:B------:R-:W-:Y:S04]  /*0ee0*/  @P0 STS [R11.X4], R8 ;  /* 0x000000080b000388 */ /* 0x000fe80000004800 */
[----:B------:R-:W-:Y:S06]  /*0ef0*/  BAR.SYNC.DEFER_BLOCKING 0x0 ;  /* 0x0000000000007b1d */ /* 0x000fec0000010000 */
[----:B------:R-:W0:Y:S02]  /*0f00*/  LDS R6, [R13.X8] ;  /* 0x000000000d067984 */ /* 0x000e240000008800 */
[----:B0-----:R-:W-:Y:S01]  /*0f10*/  FFMA R6, R6, R7, 9.9999999747524270788e-07 ;  /* 0x358637bd06067423 */ /* 0x001fe20000000007 */
[----:B------:R-:W-:-:S02]  /*0f20*/  IMAD.MOV.U32 R7, RZ, RZ, R21 ;  /* 0x000000ffff077224 */ /* 0x000fc400078e0015 */
[----:B------:R-:W-:-:S03]  /*0f30*/  IMAD.MOV.U32 R21, RZ, RZ, RZ ;  /* 0x000000ffff157224 */ /* 0x000fc600078e00ff */
[----:B------:R-:W0:Y:S04]  /*0f40*/  MUFU.RSQ R6, R6 ;  /* 0x0000000600067308 */ /* 0x000e280000001400 */
.L_x_2:
[----:B0-----:R-:W-:Y:S01]  /*0f50*/  LOP3.LUT R8, R22, R4, RZ, 0xfc, !PT ;  /* 0x0000000416087212 */ /* 0x001fe200078efcff */
[----:B------:R-:W-:Y:S01]  /*0f60*/  CS2R R12, SRZ ;  /* 0x00000000000c7805 */ /* 0x000fe2000001ff00 */
[----:B------:R-:W-:Y:S01]  /*0f70*/  LOP3.LUT R9, R21, R0, RZ, 0xfc, !PT ;  /* 0x0000000015097212 */ /* 0x000fe200078efcff */
[----:B------:R-:W-:Y:S01]  /*0f80*/  CS2R R14, SRZ ;  /* 0x00000000000e7805 */ /* 0x000fe2000001ff00 */
[C---:B------:R-:W-:Y:S02]  /*0f90*/  LEA R28, P0, R8.reuse, c[0x0][0x168], 0x1 ;  /* 0x00005a00081c7a11 */ /* 0x040fe400078008ff */
[----:B------:R-:W-:Y:S02]  /*0fa0*/  LOP3.LUT R24, R3, R22, RZ, 0xfc, !PT ;  /* 0x0000001603187212 */ /* 0x000fe400078efcff */
[----:B------:R-:W-:Y:S01]  /*0fb0*/  MOV R23, 0x2 ;  /* 0x0000000200177802 */ /* 0x000fe20000000f00 */
[----:B------:R-:W-:Y:S01]  /*0fc0*/  CS2R R10, SRZ ;  /* 0x00000000000a7805 */ /* 0x000fe2000001ff00 */
[----:B------:R-:W-:Y:S01]  /*0fd0*/  LEA.HI.X R29, R8, c[0x0][0x16c], R9, 0x1, P0 ;  /* 0x00005b00081d7a11 */ /* 0x000fe200000f0c09 */
[----:B------:R-:W-:Y:S01]  /*0fe0*/  IMAD.MOV.U32 R32, RZ, RZ, R20 ;  /* 0x000000ffff207224 */ /* 0x000fe200078e0014 */
[----:B------:R-:W-:Y:S01]  /*0ff0*/  CS2R R8, SRZ ;  /* 0x0000000000087805 */ /* 0x000fe2000001ff00 */
[----:B------:R-:W-:-:S04]  /*1000*/  IMAD.WIDE R30, R24, R23, c[0x0][0x170] ;  /* 0x00005c00181e7625 */ /* 0x000fc800078e0217 */
[----:B------:R-:W-:Y:S01]  /*1010*/  IMAD.MOV.U32 R33, RZ, RZ, R7 ;  /* 0x000000ffff217224 */ /* 0x000fe200078e0007 */
[----:B------:R-:W2:Y:S01]  /*1020*/  @!P2 LDG.E.EF.128 R12, [R30.64] ;  /* 0x000000041e0ca981 */ /* 0x000ea2000c0e1d00 */
[----:B------:R-:W-:-:S03]  /*1030*/  IMAD.WIDE R26, R24, R23, c[0x0][0x178] ;  /* 0x00005e00181a7625 */ /* 0x000fc600078e0217 */
[----:B------:R-:W3:Y:S04]  /*1040*/  LDG.E.EL.U16 R25, [R32.64] ;  /* 0x0000000420197981 */ /* 0x000ee8000c2e1500 */
[----:B------:R1:W4:Y:S01]  /*1050*/  @!P2 LDG.E.EF.128 R8, [R26.64] ;  /* 0x000000041a08a981 */ /* 0x000322000c0e1d00 */
[----:B------:R-:W-:Y:S01]  /*1060*/  CS2R R16, SRZ ;  /* 0x0000000000107805 */ /* 0x000fe2000001ff00 */
[----:B------:R-:W-:Y:S02]  /*1070*/  CS2R R18, SRZ ;  /* 0x0000000000127805 */ /* 0x000fe4000001ff00 */
[----:B------:R-:W-:Y:S06]  /*1080*/  BAR.SYNC.DEFER_BLOCKING 0x0 ;  /* 0x0000000000007b1d */ /* 0x000fec0000010000 */
[----:B------:R-:W5:Y:S01]  /*1090*/  @!P2 LDG.E.EF.128 R16, [R28.64] ;  /* 0x000000041c10a981 */ /* 0x000f62000c0e1d00 */
[----:B------:R-:W-:-:S05]  /*10a0*/  IADD3 R22, P0, R22, 0x200, RZ ;  /* 0x0000020016167810 */ /* 0x000fca0007f1e0ff */
[----:B------:R-:W-:Y:S01]  /*10b0*/  IMAD.X R21, RZ, RZ, R21, P0 ;  /* 0x000000ffff157224 */ /* 0x000fe200000e0615 */
[----:B------:R-:W-:-:S04]  /*10c0*/  ISETP.GE.U32.AND P0, PT, R22, 0x1000, PT ;  /* 0x000010001600780c */ /* 0x000fc80003f06070 */
[----:B------:R-:W-:Y:S02]  /*10d0*/  ISETP.GE.U32.AND.EX P0, PT, R21, RZ, PT, P0 ;  /* 0x000000ff1500720c */ /* 0x000fe40003f06100 */
[----:B------:R-:W-:-:S05]  /*10e0*/  IADD3 R20, P1, R20, 0x400, RZ ;  /* 0x0000040014147810 */ /* 0x000fca0007f3e0ff */
[----:B------:R-:W-:Y:S01]  /*10f0*/  IMAD.X R7, RZ, RZ, R7, P1 ;  /* 0x000000ffff077224 */ /* 0x000fe200008e0607 */
[----:B------:R-:W-:Y:S01]  /*1100*/  BAR.SYNC.DEFER_BLOCKING 0x0 ;  /* 0x0000000000007b1d */ /* 0x000fe20000010000 */
[----:B---3--:R-:W-:-:S05]  /*1110*/  IMAD.U32 R36, R25, 0x10000, RZ ;  /* 0x0001000019247824 */ /* 0x008fca00078e00ff */
[----:B------:R-:W-:Y:S01]  /*1120*/  STS [R5.X4], R36 ;  /* 0x0000002405007388 */ /* 0x000fe20000004800 */
[C---:B--2---:R-:W-:Y:S01]  /*1130*/  PRMT R30, R12.reuse, 0x7632, R30 ;  /* 0x000076320c1e7816 */ /* 0x044fe2000000001e */
[----:B------:R-:W-:Y:S01]  /*1140*/  IMAD.U32 R25, R12, 0x10000, RZ ;  /* 0x000100000c197824 */ /* 0x000fe200078e00ff */
[C---:B------:R-:W-:Y:S01]  /*1150*/  PRMT R12, R13.reuse, 0x7632, R12 ;  /* 0x000076320d0c7816 */ /* 0x040fe2000000000c */
[C---:B------:R-:W-:Y:S01]  /*1160*/  IMAD.U32 R31, R14.reuse, 0x10000, RZ ;  /* 0x000100000e1f7824 */ /* 0x040fe200078e00ff */
[----:B------:R-:W-:Y:S02]  /*1170*/  SHF.L.U32 R32, R13, 0x10, RZ ;  /* 0x000000100d207819 */ /* 0x000fe400000006ff */
[----:B------:R-:W-:Y:S01]  /*1180*/  PRMT R13, R14, 0x7632, R13 ;  /* 0x000076320e0d7816 */ /* 0x000fe2000000000d */
[C---:B-1----:R-:W-:Y:S02]  /*1190*/  IMAD.U32 R26, R15.reuse, 0x10000, RZ ;  /* 0x000100000f1a7824 */ /* 0x042fe400078e00ff */
[----:B-----5:R-:W-:Y:S01]  /*11a0*/  IMAD.U32 R14, R16, 0x10000, RZ ;  /* 0x00010000100e7824 */ /* 0x020fe200078e00ff */
[----:B------:R-:W-:Y:S01]  /*11b0*/  PRMT R16, R15, 0x7632, R16 ;  /* 0x000076320f107816 */ /* 0x000fe20000000010 */
[----:B------:R-:W-:Y:S01]  /*11c0*/  IMAD.U32 R29, R19, 0x10000, RZ ;  /* 0x00010000131d7824 */ /* 0x000fe200078e00ff */
[----:B------:R-:W-:Y:S01]  /*11d0*/  SHF.L.U32 R34, R18, 0x10, RZ ;  /* 0x0000001012227819 */ /* 0x000fe200000006ff */
[--C-:B------:R-:W-:Y:S01]  /*11e0*/  FADD R25, R25, R14.reuse ;  /* 0x0000000e19197221 */ /* 0x100fe20000000000 */
[C---:B------:R-:W-:Y:S01]  /*11f0*/  PRMT R14, R17.reuse, 0x7632, R14 ;  /* 0x00007632110e7816 */ /* 0x040fe2000000000e */
[----:B------:R-:W-:Y:S01]  /*1200*/  IMAD.U32 R17, R17, 0x10000, RZ ;  /* 0x0001000011117824 */ /* 0x000fe200078e00ff */
[----:B------:R-:W-:-:S02]  /*1210*/  PRMT R15, R16, 0x7632, R15 ;  /* 0x00007632100f7816 */ /* 0x000fc4000000000f */
[----:B------:R-:W-:Y:S02]  /*1220*/  PRMT R18, R18, 0x7632, R18 ;  /* 0x0000763212127816 */ /* 0x000fe40000000012 */
[----:B------:R-:W-:Y:S01]  /*1230*/  PRMT R19, R19, 0x7632, R19 ;  /* 0x0000763213137816 */ /* 0x000fe20000000013 */
[----:B------:R-:W-:Y:S01]  /*1240*/  FADD R26, R26, R29 ;  /* 0x0000001d1a1a7221 */ /* 0x000fe20000000000 */
[----:B------:R-:W-:Y:S01]  /*1250*/  FADD R28, R32, R17 ;  /* 0x00000011201c7221 */ /* 0x000fe20000000000 */
[----:B------:R-:W-:Y:S01]  /*1260*/  FADD R27, R31, R34 ;  /* 0x000000221f1b7221 */ /* 0x000fe20000000000 */
[----:B------:R-:W-:Y:S01]  /*1270*/  IMAD.U32 R29, R30, 0x10000, RZ ;  /* 0x000100001e1d7824 */ /* 0x000fe200078e00ff */
[----:B------:R-:W-:Y:S01]  /*1280*/  SHF.L.U32 R16, R16, 0x10, RZ ;  /* 0x0000001010107819 */ /* 0x000fe200000006ff */
[----:B------:R-:W-:Y:S02]  /*1290*/  IMAD.U32 R30, R12, 0x10000, RZ ;  /* 0x000100000c1e7824 */ /* 0x000fe400078e00ff */
[----:B------:R-:W-:-:S02]  /*12a0*/  IMAD.U32 R32, R13, 0x10000, RZ ;  /* 0x000100000d207824 */ /* 0x000fc400078e00ff */
[----:B------:R-:W-:Y:S02]  /*12b0*/  IMAD.U32 R34, R15, 0x10000, RZ ;  /* 0x000100000f227824 */ /* 0x000fe400078e00ff */
[----:B------:R-:W-:Y:S01]  /*12c0*/  IMAD.U32 R17, R14, 0x10000, RZ ;  /* 0x000100000e117824 */ /* 0x000fe200078e00ff */
[----:B------:R-:W-:Y:S01]  /*12d0*/  BAR.SYNC.DEFER_BLOCKING 0x0 ;  /* 0x0000000000007b1d */ /* 0x000fe20000010000 */
[----:B------:R-:W-:Y:S02]  /*12e0*/  IMAD.U32 R31, R18, 0x10000, RZ ;  /* 0x00010000121f7824 */ /* 0x000fe400078e00ff */
[----:B------:R-:W-:Y:S01]  /*12f0*/  IMAD.U32 R19, R19, 0x10000, RZ ;  /* 0x0001000013137824 */ /* 0x000fe200078e00ff */
[----:B------:R-:W-:Y:S01]  /*1300*/  FADD R30, R30, R17 ;  /* 0x000000111e1e7221 */ /* 0x000fe20000000000 */
[----:B------:R-:W-:Y:S02]  /*1310*/  FADD R32, R32, R31 ;  /* 0x0000001f20207221 */ /* 0x000fe40000000000 */
[----:B------:R-:W-:Y:S01]  /*1320*/  FADD R31, R16, R19 ;  /* 0x00000013101f7221 */ /* 0x000fe20000000000 */
[----:B------:R-:W1:Y:S04]  /*1330*/  LDS.128 R12, [R2.X4] ;  /* 0x00000000020c7984 */ /* 0x000e680000004c00 */
[----:B------:R-:W2:Y:S01]  /*1340*/  LDS.128 R16, [R2.X4+0x10] ;  /* 0x0000100002107984 */ /* 0x000ea20000004c00 */
[----:B----4-:R-:W-:Y:S01]  /*1350*/  IMAD.U32 R33, R9, 0x10000, RZ ;  /* 0x0001000009217824 */ /* 0x010fe200078e00ff */
[----:B------:R-:W-:Y:S01]  /*1360*/  FADD R29, R29, R34 ;  /* 0x000000221d1d7221 */ /* 0x000fe20000000000 */
[----:B------:R-:W-:-:S02]  /*1370*/  SHF.L.U32 R34, R8, 0x10, RZ ;  /* 0x0000001008227819 */ /* 0x000fc400000006ff */
[----:B------:R-:W-:Y:S01]  /*1380*/  FADD R33, R33, R28 ;  /* 0x0000001c21217221 */ /* 0x000fe20000000000 */
[----:B------:R-:W-:Y:S01]  /*1390*/  PRMT R8, R8, 0x7632, R8 ;  /* 0x0000763208087816 */ /* 0x000fe20000000008 */
[C---:B------:R-:W-:Y:S01]  /*13a0*/  IMAD.U32 R28, R10.reuse, 0x10000, RZ ;  /* 0x000100000a1c7824 */ /* 0x040fe200078e00ff */
[----:B------:R-:W-:Y:S01]  /*13b0*/  PRMT R10, R10, 0x7632, R10 ;  /* 0x000076320a0a7816 */ /* 0x000fe2000000000a */
[C---:B------:R-:W-:Y:S01]  /*13c0*/  IMAD.U32 R35, R11.reuse, 0x10000, RZ ;  /* 0x000100000b237824 */ /* 0x040fe200078e00ff */
[----:B------:R-:W-:Y:S01]  /*13d0*/  PRMT R11, R11, 0x7632, R11 ;  /* 0x000076320b0b7816 */ /* 0x000fe2000000000b */
[----:B------:R-:W-:Y:S01]  /*13e0*/  IMAD.U32 R8, R8, 0x10000, RZ ;  /* 0x0001000008087824 */ /* 0x000fe200078e00ff */
[----:B------:R-:W-:Y:S01]  /*13f0*/  PRMT R9, R9, 0x7632, R9 ;  /* 0x0000763209097816 */ /* 0x000fe20000000009 */
[----:B------:R-:W-:Y:S01]  /*1400*/  IMAD.U32 R37, R10, 0x10000, RZ ;  /* 0x000100000a257824 */ /* 0x000fe200078e00ff */
[----:B------:R-:W-:Y:S01]  /*1410*/  FADD R25, R34, R25 ;  /* 0x0000001922197221 */ /* 0x000fe20000000000 */
[----:B------:R-:W-:Y:S01]  /*1420*/  IMAD.U32 R10, R11, 0x10000, RZ ;  /* 0x000100000b0a7824 */ /* 0x000fe200078e00ff */
[----:B------:R-:W-:Y:S01]  /*1430*/  SHF.L.U32 R9, R9, 0x10, RZ ;  /* 0x0000001009097819 */ /* 0x000fe200000006ff */
[----:B------:R-:W-:Y:S01]  /*1440*/  FADD R29, R8, R29 ;  /* 0x0000001d081d7221 */ /* 0x000fe20000000000 */
[----:B0-----:R-:W-:Y:S01]  /*1450*/  FMUL R25, R6, R25 ;  /* 0x0000001906197220 */ /* 0x001fe20000400000 */
[----:B------:R-:W-:Y:S01]  /*1460*/  FADD R31, R10, R31 ;  /* 0x0000001f0a1f7221 */ /* 0x000fe20000000000 */
[----:B------:R-:W-:Y:S01]  /*1470*/  FADD R27, R28, R27 ;  /* 0x0000001b1c1b7221 */ /* 0x000fe20000000000 */
[----:B------:R-:W-:Y:S01]  /*1480*/  FADD R11, R9, R30 ;  /* 0x0000001e090b7221 */ /* 0x000fe20000000000 */
[C---:B------:R-:W-:Y:S01]  /*1490*/  FMUL R10, R6.reuse, R29 ;  /* 0x0000001d060a7220 */ /* 0x040fe20000400000 */
[----:B------:R-:W-:Y:S01]  /*14a0*/  FADD R35, R35, R26 ;  /* 0x0000001a23237221 */ /* 0x000fe20000000000 */
[----:B------:R-:W-:Y:S01]  /*14b0*/  FADD R9, R37, R32 ;  /* 0x0000002025097221 */ /* 0x000fe20000000000 */
[C---:B------:R-:W-:Y:S01]  /*14c0*/  FMUL R33, R6.reuse, R33 ;  /* 0x0000002106217220 */ /* 0x040fe20000400000 */
[C---:B------:R-:W-:Y:S01]  /*14d0*/  FMUL R26, R6.reuse, R11 ;  /* 0x0000000b061a7220 */ /* 0x040fe20000400000 */
[C---:B------:R-:W-:Y:S01]  /*14e0*/  FMUL R27, R6.reuse, R27 ;  /* 0x0000001b061b7220 */ /* 0x040fe20000400000 */
[----:B------:R-:W-:Y:S01]  /*14f0*/  FMUL R35, R6, R35 ;  /* 0x0000002306237220 */ /* 0x000fe20000400000 */
[----:B-1----:R-:W-:Y:S01]  /*1500*/  FMUL R8, R25, R12 ;  /* 0x0000000c19087220 */ /* 0x002fe20000400000 */
[----:B------:R-:W-:Y:S01]  /*1510*/  FMUL R13, R10, R13 ;  /* 0x0000000d0a0d7220 */ /* 0x000fe20000400000 */
[C---:B------:R-:W-:Y:S01]  /*1520*/  FMUL R10, R6.reuse, R9 ;  /* 0x00000009060a7220 */ /* 0x040fe20000400000 */
[----:B------:R-:W-:Y:S01]  /*1530*/  FMUL R12, R6, R31 ;  /* 0x0000001f060c7220 */ /* 0x000fe20000400000 */
[----:B------:R-:W-:Y:S01]  /*1540*/  FMUL R14, R14, R33 ;  /* 0x000000210e0e7220 */ /* 0x000fe20000400000 */
[----:B------:R-:W-:Y:S01]  /*1550*/  FMUL R15, R15, R26 ;  /* 0x0000001a0f0f7220 */ /* 0x000fe20000400000 */
[----:B--2---:R-:W-:Y:S01]  /*1560*/  FMUL R16, R27, R16 ;  /* 0x000000101b107220 */ /* 0x004fe20000400000 */
[----:B------:R-:W-:Y:S01]  /*1570*/  FMUL R11, R18, R35 ;  /* 0x00000023120b7220 */ /* 0x000fe20000400000 */
[----:B------:R-:W-:Y:S01]  /*1580*/  FMUL R17, R10, R17 ;  /* 0x000000110a117220 */ /* 0x000fe20000400000 */
[----:B------:R-:W-:Y:S01]  /*1590*/  FMUL R12, R19, R12 ;  /* 0x0000000c130c7220 */ /* 0x000fe20000400000 */
[----:B------:R-:W-:Y:S01]  /*15a0*/  F2FP.BF16.PACK_AB R8, R13, R8 ;  /* 0x000000080d08723e */ /* 0x000fe200000010ff */
[----:B------:R-:W-:Y:S01]  /*15b0*/  IMAD.WIDE R24, R24, R23, c[0x0][0x188] ;  /* 0x0000620018187625 */ /* 0x000fe200078e0217 */
[----:B------:R-:W-:-:S02]  /*15c0*/  F2FP.BF16.PACK_AB R9, R15, R14 ;  /* 0x0000000e0f09723e */ /* 0x000fc400000010ff */
[----:B------:R-:W-:Y:S02]  /*15d0*/  F2FP.BF16.PACK_AB R10, R17, R16 ;  /* 0x00000010110a723e */ /* 0x000fe400000010ff */
[----:B------:R-:W-:-:S05]  /*15e0*/  F2FP.BF16.PACK_AB R11, R12, R11 ;  /* 0x0000000b0c0b723e */ /* 0x000fca00000010ff */
[----:B------:R0:W-:Y:S01]  /*15f0*/  @!P2 STG.E.128 [R24.64], R8 ;  /* 0x000000081800a986 */ /* 0x0001e2000c101d04 */
[----:B------:R-:W-:Y:S05]  /*1600*/  @!P0 BRA `(.L_x_2) ;  /* 0xfffff94000008947 */ /* 0x000fea000383ffff */
[----:B------:R-:W-:Y:S05]  /*1610*/  EXIT ;  /* 0x000000000000794d */ /* 0x000fea0003800000 */
.L_x_0:
[----:B------:R-:W-:Y:S01]  /*1620*/  MOV R0, 0x0 ;  /* 0x0000000000007802 */ /* 0x000fe20000000f00 */
[----:B------:R-:W-:Y:S01]  /*1630*/  IMAD.MOV.U32 R5, RZ, RZ, c[0x4][0x1c] ;  /* 0x01000700ff057624 */ /* 0x000fe200078e00ff */
[----:B------:R-:W-:Y:S01]  /*1640*/  MOV R4, c[0x4][0x18] ;  /* 0x0100060000047a02 */ /* 0x000fe20000000f00 */
[----:B------:R-:W-:Y:S01]  /*1650*/  IMAD.MOV.U32 R6, RZ, RZ, c[0x4][0x10] ;  /* 0x01000400ff067624 */ /* 0x000fe200078e00ff */
[----:B------:R0:W1:Y:S01]  /*1660*/  LDC.64 R2, c[0x4][R0] ;  /* 0x0100000000027b82 */ /* 0x0000620000000a00 */
[----:B------:R-:W-:Y:S01]  /*1670*/  IMAD.MOV.U32 R7, RZ, RZ, c[0x4][0x14] ;  /* 0x01000500ff077624 */ /* 0x000fe200078e00ff */
[----:B------:R-:W-:Y:S01]  /*1680*/  MOV R10, c[0x4][0x8] ;  /* 0x01000200000a7a02 */ /* 0x000fe20000000f00 */
[----:B------:R-:W-:Y:S02]  /*1690*/  IMAD.MOV.U32 R8, RZ, RZ, 0x2b ;  /* 0x0000002bff087424 */ /* 0x000fe400078e00ff */
[----:B------:R-:W-:-:S02]  /*16a0*/  IMAD.MOV.U32 R11, RZ, RZ, c[0x4][0xc] ;  /* 0x01000300ff0b7624 */ /* 0x000fc400078e00ff */
[----:B------:R-:W-:Y:S02]  /*16b0*/  IMAD.MOV.U32 R12, RZ, RZ, 0x1 ;  /* 0x00000001ff0c7424 */ /* 0x000fe400078e00ff */
[----:B------:R-:W-:Y:S02]  /*16c0*/  IMAD.MOV.U32 R13, RZ, RZ, RZ ;  /* 0x000000ffff0d7224 */ /* 0x000fe400078e00ff */
[----:B0-----:R-:W-:Y:S01]  /*16d0*/  LEPC R14 ;  /* 0x00000000000e734e */ /* 0x001fe20000000000 */
[----:B------:R-:W-:Y:S02]  /*16e0*/  MOV R9, 0x1750 ;  /* 0x0000175000097802 */ /* 0x000fe40000000f00 */
[----:B------:R-:W-:Y:S02]  /*16f0*/  MOV R20, 0x16d0 ;  /* 0x000016d000147802 */ /* 0x000fe40000000f00 */
[----:B------:R-:W-:Y:S02]  /*1700*/  MOV R21, 0x0 ;  /* 0x0000000000157802 */ /* 0x000fe40000000f00 */
[----:B------:R-:W-:Y:S02]  /*1710*/  MOV R0, 0x0 ;  /* 0x0000000000007802 */ /* 0x000fe40000000f00 */
[----:B------:R-:W-:-:S04]  /*1720*/  IADD3 R20, P0, P1, -R20, R9, R14 ;  /* 0x0000000914147210 */ /* 0x000fc8000791e10e */
[----:B------:R-:W-:-:S04]  /*1730*/  IADD3.X R21, ~R0, R21, R15, P0, P1 ;  /* 0x0000001500157210 */ /* 0x000fc800007e250f */
[----:B-1----:R-:W-:Y:S05]  /*1740*/  CALL.ABS.NOINC R2 ;  /* 0x0000000002007343 */ /* 0x002fea0003c00000 */
.L_x_3:
[----:B------:R-:W-:-:S00]  /*1750*/  BRA `(.L_x_3) ;  /* 0xfffffff000007947 */ /* 0x000fc0000383ffff */
[----:B------:R-:W-:-:S00]  /*1760*/  NOP ;  /* 0x0000000000007918 */ /* 0x000fc00000000000 */
        /* <DEDUP_REMOVED lines=9> */
.L_x_4:


//--------------------- .nv.global.init           --------------------------
	.section	.nv.global.init,"aw",@progbits
.nv.global.init:
	.type		assertFunc_0,@object
	.size		assertFunc_0,(_$_str - assertFunc_0)
assertFunc_0:
        /*0000*/ 	.byte	0x75, 0x6e, 0x6b, 0x6e, 0x6f, 0x77, 0x6e, 0x00
	.type		_$_str,@object
	.size		_$_str,(assertMessage_0 - _$_str)
_$_str:
        /*0008*/ 	.byte	0x5f, 0x5f, 0x43, 0x55, 0x44, 0x41, 0x5f, 0x46, 0x54, 0x5a, 0x00
	.type		assertMessage_0,@object
	.size		assertMessage_0,(assertFile_0 - assertMessage_0)
assertMessage_0:
        /*0013*/ 	.byte	0x69, 0x6e, 0x64, 0x65, 0x78, 0x20, 0x6f, 0x75, 0x74, 0x20, 0x6f, 0x66, 0x20, 0x62, 0x6f, 0x75
        /*0023*/ 	.byte	0x6e, 0x64, 0x73, 0x3a, 0x20, 0x30, 0x20, 0x3c, 0x3d, 0x20, 0x74, 0x6d, 0x70, 0x34, 0x20, 0x3c
        /*0033*/ 	.byte	0x20, 0x33, 0x32, 0x31, 0x32, 0x38, 0x00
	.type		assertFile_0,@object
	.size		assertFile_0,(.L_1 - assertFile_0)
assertFile_0:
        /*003a*/ 	.byte	0x2f, 0x74, 0x6d, 0x70, 0x2f, 0x74, 0x6f, 0x72, 0x63, 0x68, 0x69, 0x6e, 0x64, 0x75, 0x63, 0x74
        /*004a*/ 	.byte	0x6f, 0x72, 0x5f, 0x72, 0x6f, 0x6f, 0x74, 0x2f, 0x76, 0x6b, 0x2f, 0x63, 0x76, 0x6b, 0x61, 0x65
        /*005a*/ 	.byte	0x62, 0x78, 0x79, 0x6f, 0x6d, 0x6f, 0x78, 0x73, 0x71, 0x61, 0x78, 0x61, 0x76, 0x6c, 0x6c, 0x72
        /*006a*/ 	.byte	0x66, 0x69, 0x62, 0x7a, 0x63, 0x78, 0x6c, 0x76, 0x79, 0x78, 0x64, 0x75, 0x34, 0x6f, 0x6d, 0x77
        /*007a*/ 	.byte	0x61, 0x34, 0x72, 0x79, 0x79, 0x72, 0x7a, 0x6d, 0x6a, 0x63, 0x61, 0x7a, 0x6e, 0x67, 0x6a, 0x2e
        /*008a*/ 	.byte	0x70, 0x79, 0x00
.L_1:


//--------------------- .nv.shared.triton_red_fused__to_copy_add_embedding_mean_mul_pow_rsqrt_7 --------------------------
	.section	.nv.shared.triton_red_fused__to_copy_add_embedding_mean_mul_pow_rsqrt_7,"aw",@nobits
	.sectionflags	@""
	.align	16


//--------------------- SYMBOLS --------------------------

	.type		__assertfail,@function
